//
// Generated by NVIDIA NVVM Compiler
//
// Compiler Build ID: CL-36424714
// Cuda compilation tools, release 13.0, V13.0.88
// Based on NVVM 20.0.0
//

.version 9.0
.target sm_100
.address_size 64

	// .globl	_Z9helloCUDAv
.extern .func  (.param .b32 func_retval0) vprintf
(
	.param .b64 vprintf_param_0,
	.param .b64 vprintf_param_1
)
;
.global .align 1 .b8 $str[32] = {72, 101, 108, 108, 111, 44, 32, 67, 85, 68, 65, 33, 32, 84, 104, 105, 115, 32, 105, 115, 32, 116, 104, 114, 101, 97, 100, 32, 37, 100, 10};

.visible .entry _Z9helloCUDAv()
{
	.local .align 8 .b8 	__local_depot0[8];
	.reg .b64 	%SP;
	.reg .b64 	%SPL;
	.reg .b32 	%r<4>;
	.reg .b64 	%rd<5>;

	mov.u64 	%SPL, __local_depot0;
	cvta.local.u64 	%SP, %SPL;
	add.u64 	%rd1, %SP, 0;
	add.u64 	%rd2, %SPL, 0;
	mov.u32 	%r1, %tid.x;
	st.local.u32 	[%rd2], %r1;
	mov.u64 	%rd3, $str;
	cvta.global.u64 	%rd4, %rd3;
	{ // callseq 0, 0
	.param .b64 param0;
	st.param.b64 	[param0], %rd4;
	.param .b64 param1;
	st.param.b64 	[param1], %rd1;
	.param .b32 retval0;
	call.uni (retval0), 
	vprintf, 
	(
	param0, 
	param1
	);
	ld.param.b32 	%r2, [retval0];
	} // callseq 0
	ret;

}


// ===== COMPILED SASS (sm_100) =====

	.target	sm_100

	.elftype	@"ET_EXEC"


//--------------------- .note.nv.tkinfo           --------------------------
	.section	.note.nv.tkinfo,"",@"SHT_NOTE"
	.sectionflags	@"SHF_NOTE_NV_TKINFO"
	.tkinfo
        /*0018*/ 	.word	0x00000002
        /*0030*/ 	.string	""
        /*0030*/ 	.string	"ptxas"
        /*0030*/ 	.string	"Cuda compilation tools, release 13.0, V13.0.88"
        /*0030*/ 	.string	"Build cuda_13.0.r13.0/compiler.36424714_0"
        /*0030*/ 	.string	"-arch sm_100 -m 64 "



//--------------------- .note.nv.cuinfo           --------------------------
	.section	.note.nv.cuinfo,"",@"SHT_NOTE"
	.sectionflags	@"SHF_NOTE_NV_CUINFO"
        /*0018*/ 	.short	0x0002
        /*001a*/ 	.short	0x0064
        /*001c*/ 	.short	0x0082
	.zero		2


//--------------------- .nv.info                  --------------------------
	.section	.nv.info,"",@"SHT_CUDA_INFO"
	.align	4


	//----- nvinfo : EIATTR_REGCOUNT
	.align		4
        /*0000*/ 	.byte	0x04, 0x2f
        /*0002*/ 	.short	(.L_2 - .L_1)
	.align		4
.L_1:
        /*0004*/ 	.word	index@(_Z9helloCUDAv)
        /*0008*/ 	.word	0x00000018


	//----- nvinfo : EIATTR_FRAME_SIZE
	.align		4
.L_2:
        /*000c*/ 	.byte	0x04, 0x11
        /*000e*/ 	.short	(.L_4 - .L_3)
	.align		4
.L_3:
        /*0010*/ 	.word	index@(_Z9helloCUDAv)
        /*0014*/ 	.word	0x00000008


	//----- nvinfo : EIATTR_MIN_STACK_SIZE
	.align		4
.L_4:
        /*0018*/ 	.byte	0x04, 0x12
        /*001a*/ 	.short	(.L_6 - .L_5)
	.align		4
.L_5:
        /*001c*/ 	.word	index@(_Z9helloCUDAv)
        /*0020*/ 	.word	0x00000008
.L_6:


//--------------------- .nv.compat                --------------------------
	.section	.nv.compat,"",@"SHT_CUDA_COMPAT_INFO"
	.align	4
        /*0000*/ 	.byte	0x02, 0x09, 0x00, 0x00, 0x02, 0x02, 0x01, 0x00, 0x02, 0x05, 0x05, 0x00, 0x03, 0x07, 0x01, 0x01
        /*0010*/ 	.byte	0x02, 0x03, 0x00, 0x00, 0x02, 0x06, 0x01, 0x00, 0x04, 0x0b, 0x08, 0x00, 0x09, 0x00, 0x00, 0x00
        /*0020*/ 	.byte	0x00, 0x00, 0x00, 0x00


//--------------------- .nv.info._Z9helloCUDAv    --------------------------
	.section	.nv.info._Z9helloCUDAv,"",@"SHT_CUDA_INFO"
	.sectionflags	@""
	.align	4


	//----- nvinfo : EIATTR_CUDA_API_VERSION
	.align		4
        /*0000*/ 	.byte	0x04, 0x37
        /*0002*/ 	.short	(.L_8 - .L_7)
.L_7:
        /*0004*/ 	.word	0x00000082


	//----- nvinfo : EIATTR_SPARSE_MMA_MASK
	.align		4
.L_8:
        /*0008*/ 	.byte	0x03, 0x50
        /*000a*/ 	.short	0x0000


	//----- nvinfo : EIATTR_MAXREG_COUNT
	.align		4
        /*000c*/ 	.byte	0x03, 0x1b
        /*000e*/ 	.short	0x00ff


	//----- nvinfo : EIATTR_EXTERNS
	.align		4
        /*0010*/ 	.byte	0x04, 0x0f
        /*0012*/ 	.short	(.L_10 - .L_9)


	//   ....[0]....
	.align		4
.L_9:
        /*0014*/ 	.word	index@(vprintf)


	//----- nvinfo : EIATTR_MERCURY_ISA_VERSION
	.align		4
.L_10:
        /*0018*/ 	.byte	0x03, 0x5f
        /*001a*/ 	.short	0x0101


	//----- nvinfo : EIATTR_VRC_CTA_INIT_COUNT
	.align		4
        /*001c*/ 	.byte	0x02, 0x4a
	.zero		1
	.zero		1


	//----- nvinfo : EIATTR_SYSCALL_OFFSETS
	.align		4
        /*0020*/ 	.byte	0x04, 0x46
        /*0022*/ 	.short	(.L_12 - .L_11)


	//   ....[0]....
.L_11:
        /*0024*/ 	.word	0x000000e0


	//----- nvinfo : EIATTR_EXIT_INSTR_OFFSETS
	.align		4
.L_12:
        /*0028*/ 	.byte	0x04, 0x1c
        /*002a*/ 	.short	(.L_14 - .L_13)


	//   ....[0]....
.L_13:
        /*002c*/ 	.word	0x000000f0


	//----- nvinfo : EIATTR_SW_WAR
	.align		4
.L_14:
        /*0030*/ 	.byte	0x04, 0x36
        /*0032*/ 	.short	(.L_16 - .L_15)
.L_15:
        /*0034*/ 	.word	0x00000008
.L_16:


//--------------------- .nv.callgraph             --------------------------
	.section	.nv.callgraph,"",@"SHT_CUDA_CALLGRAPH"
	.align	4
	.sectionentsize	8
	.align		4
        /*0000*/ 	.word	0x00000000
	.align		4
        /*0004*/ 	.word	0xffffffff
	.align		4
        /*0008*/ 	.word	index@(_Z9helloCUDAv)
	.align		4
        /*000c*/ 	.word	index@(vprintf)
	.align		4
        /*0010*/ 	.word	0x00000000
	.align		4
        /*0014*/ 	.word	0xfffffffe
	.align		4
        /*0018*/ 	.word	0x00000000
	.align		4
        /*001c*/ 	.word	0xfffffffd
	.align		4
        /*0020*/ 	.word	0x00000000
	.align		4
        /*0024*/ 	.word	0xfffffffc


//--------------------- .nv.constant4             --------------------------
	.section	.nv.constant4,"a",@progbits
	.align	8
	.align		8
.nv.constant4:
        /*0000*/ 	.dword	vprintf
	.align		8
        /*0008*/ 	.dword	$str


//--------------------- .text._Z9helloCUDAv       --------------------------
	.section	.text._Z9helloCUDAv,"ax",@progbits
	.align	128
        .global         _Z9helloCUDAv
        .type           _Z9helloCUDAv,@function
        .size           _Z9helloCUDAv,(.L_x_2 - _Z9helloCUDAv)
        .other          _Z9helloCUDAv,@"STO_CUDA_ENTRY STV_DEFAULT"
_Z9helloCUDAv:
.text._Z9helloCUDAv:
[----:B------:R-:W0:Y:S01]  /*0000*/  LDC R1, c[0x0][0x37c] ;  /* 0x0000df00ff017b82 */ /* 0x000e220000000800 */
[----:B------:R-:W1:Y:S01]  /*0010*/  S2R R8, SR_TID.X ;  /* 0x0000000000087919 */ /* 0x000e620000002100 */
[----:B0-----:R-:W-:Y:S01]  /*0020*/  VIADD R1, R1, 0xfffffff8 ;  /* 0xfffffff801017836 */ /* 0x001fe20000000000 */
[----:B------:R-:W-:Y:S01]  /*0030*/  MOV R0, 0x0 ;  /* 0x0000000000007802 */ /* 0x000fe20000000f00 */
[----:B------:R-:W0:Y:S04]  /*0040*/  LDCU UR4, c[0x0][0x2f8] ;  /* 0x00005f00ff0477ac */ /* 0x000e280008000800 */
[----:B------:R2:W3:Y:S01]  /*0050*/  LDC.64 R2, c[0x4][R0] ;  /* 0x0100000000027b82 */ /* 0x0004e20000000a00 */
[----:B------:R-:W4:Y:S01]  /*0060*/  LDCU.64 UR6, c[0x4][0x8] ;  /* 0x01000100ff0677ac */ /* 0x000f220008000a00 */
[----:B------:R-:W5:Y:S01]  /*0070*/  LDCU UR5, c[0x0][0x2fc] ;  /* 0x00005f80ff0577ac */ /* 0x000f620008000800 */
[----:B0-----:R-:W-:Y:S01]  /*0080*/  IADD3 R6, P0, PT, R1, UR4, RZ ;  /* 0x0000000401067c10 */ /* 0x001fe2000ff1e0ff */
[----:B----4-:R-:W-:Y:S01]  /*0090*/  IMAD.U32 R4, RZ, RZ, UR6 ;  /* 0x00000006ff047e24 */ /* 0x010fe2000f8e00ff */
[----:B------:R-:W-:-:S03]  /*00a0*/  MOV R5, UR7 ;  /* 0x0000000700057c02 */ /* 0x000fc60008000f00 */
[----:B-----5:R-:W-:Y:S01]  /*00b0*/  IMAD.X R7, RZ, RZ, UR5, P0 ;  /* 0x00000005ff077e24 */ /* 0x020fe200080e06ff */
[----:B-1----:R2:W-:Y:S07]  /*00c0*/  STL [R1], R8 ;  /* 0x0000000801007387 */ /* 0x0025ee0000100800 */
[----:B------:R-:W-:-:S07]  /*00d0*/  LEPC R20, `(.L_x_0) ;  /* 0x000000001014794e */ /* 0x000fce0000000000 */
[----:B--23--:R-:W-:Y:S05]  /*00e0*/  CALL.ABS.NOINC R2 ;  /* 0x0000000002007343 */ /* 0x00cfea0003c00000 */
.L_x_0:
[----:B------:R-:W-:Y:S05]  /*00f0*/  EXIT ;  /* 0x000000000000794d */ /* 0x000fea0003800000 */
.L_x_1:
[----:B------:R-:W-:-:S00]  /*0100*/  BRA `(.L_x_1) ;  /* 0xfffffffc00fc7947 */ /* 0x000fc0000383ffff */
[----:B------:R-:W-:-:S00]  /*0110*/  NOP ;  /* 0x0000000000007918 */ /* 0x000fc00000000000 */
        /* <DEDUP_REMOVED lines=14> */
.L_x_2:


//--------------------- .nv.global.init           --------------------------
	.section	.nv.global.init,"aw",@progbits
.nv.global.init:
	.type		$str,@object
	.size		$str,(.L_0 - $str)
$str:
        /*0000*/ 	.byte	0x48, 0x65, 0x6c, 0x6c, 0x6f, 0x2c, 0x20, 0x43, 0x55, 0x44, 0x41, 0x21, 0x20, 0x54, 0x68, 0x69
        /*0010*/ 	.byte	0x73, 0x20, 0x69, 0x73, 0x20, 0x74, 0x68, 0x72, 0x65, 0x61, 0x64, 0x20, 0x25, 0x64, 0x0a, 0x00
.L_0:


//--------------------- .nv.shared.reserved.0     --------------------------
	.section	.nv.shared.reserved.0,"aw",@nobits
	.weak		__nv_reservedSMEM_offset_0_alias
	.size		__nv_reservedSMEM_offset_0_alias, 0, 64
	.other		__nv_reservedSMEM_offset_0_alias,@"STO_CUDA_RESERVED_SHARED STV_DEFAULT"
__nv_reservedSMEM_offset_0_alias:
	.zero		0
	.zero		64


//--------------------- .nv.constant0._Z9helloCUDAv --------------------------
	.section	.nv.constant0._Z9helloCUDAv,"a",@progbits
	.sectionflags	@""
	.align	4
.nv.constant0._Z9helloCUDAv:
	.zero		896


//--------------------- SYMBOLS --------------------------

	.type		.nv.reservedSmem.offset0,@object
	.size		.nv.reservedSmem.offset0,0x4
	.type		vprintf,@function
